	.headerflags	@"EF_CUDA_TEXMODE_UNIFIED EF_CUDA_64BIT_ADDRESS EF_CUDA_ACCELERATORS EF_CUDA_SM90 EF_CUDA_VIRTUAL_SM(EF_CUDA_SM90)"
	.elftype	@"ET_EXEC"


//--------------------- .nv.info                  --------------------------
	.section	.nv.info,"",@"SHT_CUDA_INFO"
	.align	4


	//----- nvinfo : EIATTR_REGCOUNT
	.align		4
        /*0000*/ 	.byte	0x04, 0x2f
        /*0002*/ 	.short	(.L_3 - .L_2)
	.align		4
.L_2:
        /*0004*/ 	.word	index@(triton_poi_fused__native_batch_norm_legit_no_training_relu_threshold_backward_2)
        /*0008*/ 	.word	0x00000014


	//----- nvinfo : EIATTR_MIN_STACK_SIZE
	.align		4
.L_3:
        /*000c*/ 	.byte	0x04, 0x12
        /*000e*/ 	.short	(.L_5 - .L_4)
	.align		4
.L_4:
        /*0010*/ 	.word	index@(triton_poi_fused__native_batch_norm_legit_no_training_relu_threshold_backward_2)
        /*0014*/ 	.word	0x00000000


	//----- nvinfo : EIATTR_FRAME_SIZE
	.align		4
.L_5:
        /*0018*/ 	.byte	0x04, 0x11
        /*001a*/ 	.short	(.L_7 - .L_6)
	.align		4
.L_6:
        /*001c*/ 	.word	index@(triton_poi_fused__native_batch_norm_legit_no_training_relu_threshold_backward_2)
        /*0020*/ 	.word	0x00000000


	//----- nvinfo : EIATTR_MIN_STACK_SIZE
	.align		4
.L_7:
        /*0024*/ 	.byte	0x04, 0x12
        /*0026*/ 	.short	(.L_9 - .L_8)
	.align		4
.L_8:
        /*0028*/ 	.word	index@(triton_poi_fused__native_batch_norm_legit_no_training_relu_threshold_backward_2)
        /*002c*/ 	.word	0x00000000
.L_9:


//--------------------- .nv.info.triton_poi_fused__native_batch_norm_legit_no_training_relu_threshold_backward_2 --------------------------
	.section	.nv.info.triton_poi_fused__native_batch_norm_legit_no_training_relu_threshold_backward_2,"",@"SHT_CUDA_INFO"
	.sectionflags	@""
	.align	4


	//----- nvinfo : EIATTR_CUDA_API_VERSION
	.align		4
        /*0000*/ 	.byte	0x04, 0x37
        /*0002*/ 	.short	(.L_11 - .L_10)
.L_10:
        /*0004*/ 	.word	0x0000007c


	//----- nvinfo : EIATTR_KPARAM_INFO
	.align		4
.L_11:
        /*0008*/ 	.byte	0x04, 0x17
        /*000a*/ 	.short	(.L_13 - .L_12)
.L_12:
        /*000c*/ 	.word	0x00000000
        /*0010*/ 	.short	0x0007
        /*0012*/ 	.short	0x0038
        /*0014*/ 	.byte	0x00, 0xf0, 0x11, 0x00


	//----- nvinfo : EIATTR_KPARAM_INFO
	.align		4
.L_13:
        /*0018*/ 	.byte	0x04, 0x17
        /*001a*/ 	.short	(.L_15 - .L_14)
.L_14:
        /*001c*/ 	.word	0x00000000
        /*0020*/ 	.short	0x0006
        /*0022*/ 	.short	0x0030
        /*0024*/ 	.byte	0x00, 0xf4, 0x21, 0x00


	//----- nvinfo : EIATTR_KPARAM_INFO
	.align		4
.L_15:
        /*0028*/ 	.byte	0x04, 0x17
        /*002a*/ 	.short	(.L_17 - .L_16)
.L_16:
        /*002c*/ 	.word	0x00000000
        /*0030*/ 	.short	0x0005
        /*0032*/ 	.short	0x0028
        /*0034*/ 	.byte	0x00, 0xf4, 0x21, 0x00


	//----- nvinfo : EIATTR_KPARAM_INFO
	.align		4
.L_17:
        /*0038*/ 	.byte	0x04, 0x17
        /*003a*/ 	.short	(.L_19 - .L_18)
.L_18:
        /*003c*/ 	.word	0x00000000
        /*0040*/ 	.short	0x0004
        /*0042*/ 	.short	0x0020
        /*0044*/ 	.byte	0x00, 0xf4, 0x21, 0x00


	//----- nvinfo : EIATTR_KPARAM_INFO
	.align		4
.L_19:
        /*0048*/ 	.byte	0x04, 0x17
        /*004a*/ 	.short	(.L_21 - .L_20)
.L_20:
        /*004c*/ 	.word	0x00000000
        /*0050*/ 	.short	0x0003
        /*0052*/ 	.short	0x0018
        /*0054*/ 	.byte	0x00, 0xf4, 0x21, 0x00


	//----- nvinfo : EIATTR_KPARAM_INFO
	.align		4
.L_21:
        /*0058*/ 	.byte	0x04, 0x17
        /*005a*/ 	.short	(.L_23 - .L_22)
.L_22:
        /*005c*/ 	.word	0x00000000
        /*0060*/ 	.short	0x0002
        /*0062*/ 	.short	0x0010
        /*0064*/ 	.byte	0x00, 0xf4, 0x21, 0x00


	//----- nvinfo : EIATTR_KPARAM_INFO
	.align		4
.L_23:
        /*0068*/ 	.byte	0x04, 0x17
        /*006a*/ 	.short	(.L_25 - .L_24)
.L_24:
        /*006c*/ 	.word	0x00000000
        /*0070*/ 	.short	0x0001
        /*0072*/ 	.short	0x0008
        /*0074*/ 	.byte	0x00, 0xf4, 0x21, 0x00


	//----- nvinfo : EIATTR_KPARAM_INFO
	.align		4
.L_25:
        /*0078*/ 	.byte	0x04, 0x17
        /*007a*/ 	.short	(.L_27 - .L_26)
.L_26:
        /*007c*/ 	.word	0x00000000
        /*0080*/ 	.short	0x0000
        /*0082*/ 	.short	0x0000
        /*0084*/ 	.byte	0x00, 0xf4, 0x21, 0x00


	//----- nvinfo : EIATTR_SPARSE_MMA_MASK
	.align		4
.L_27:
        /*0088*/ 	.byte	0x03, 0x50
        /*008a*/ 	.short	0x0000


	//----- nvinfo : EIATTR_MAXREG_COUNT
	.align		4
        /*008c*/ 	.byte	0x03, 0x1b
        /*008e*/ 	.short	0x00ff


	//----- nvinfo : EIATTR_EXIT_INSTR_OFFSETS
	.align		4
        /*0090*/ 	.byte	0x04, 0x1c
        /*0092*/ 	.short	(.L_29 - .L_28)


	//   ....[0]....
.L_28:
        /*0094*/ 	.word	0x00000390


	//   ....[1]....
        /*0098*/ 	.word	0x000003b0


	//----- nvinfo : EIATTR_REQNTID
	.align		4
.L_29:
        /*009c*/ 	.byte	0x04, 0x10
        /*009e*/ 	.short	(.L_31 - .L_30)
.L_30:
        /*00a0*/ 	.word	0x00000020
        /*00a4*/ 	.word	0x00000001
        /*00a8*/ 	.word	0x00000001


	//----- nvinfo : EIATTR_CBANK_PARAM_SIZE
	.align		4
.L_31:
        /*00ac*/ 	.byte	0x03, 0x19
        /*00ae*/ 	.short	0x003c


	//----- nvinfo : EIATTR_PARAM_CBANK
	.align		4
        /*00b0*/ 	.byte	0x04, 0x0a
        /*00b2*/ 	.short	(.L_33 - .L_32)
	.align		4
.L_32:
        /*00b4*/ 	.word	index@(.nv.constant0.triton_poi_fused__native_batch_norm_legit_no_training_relu_threshold_backward_2)
        /*00b8*/ 	.short	0x0210
        /*00ba*/ 	.short	0x003c


	//----- nvinfo : EIATTR_SW_WAR
	.align		4
.L_33:
        /*00bc*/ 	.byte	0x04, 0x36
        /*00be*/ 	.short	(.L_35 - .L_34)
.L_34:
        /*00c0*/ 	.word	0x00000008
.L_35:


//--------------------- .nv.callgraph             --------------------------
	.section	.nv.callgraph,"",@"SHT_CUDA_CALLGRAPH"
	.align	4
	.sectionentsize	8
	.align		4
        /*0000*/ 	.word	0x00000000
	.align		4
        /*0004*/ 	.word	0xffffffff
	.align		4
        /*0008*/ 	.word	0x00000000
	.align		4
        /*000c*/ 	.word	0xfffffffe
	.align		4
        /*0010*/ 	.word	0x00000000
	.align		4
        /*0014*/ 	.word	0xfffffffd
	.align		4
        /*0018*/ 	.word	0x00000000
	.align		4
        /*001c*/ 	.word	0xfffffffc


//--------------------- .nv.constant4             --------------------------
	.section	.nv.constant4,"a",@progbits
	.align	8
	.align		8
.nv.constant4:
        /*0000*/ 	.dword	_$_str
	.align		8
        /*0008*/ 	.dword	_$_str_$_2


//--------------------- .text.triton_poi_fused__native_batch_norm_legit_no_training_relu_threshold_backward_2 --------------------------
	.section	.text.triton_poi_fused__native_batch_norm_legit_no_training_relu_threshold_backward_2,"ax",@progbits
	.align	128
        .global         triton_poi_fused__native_batch_norm_legit_no_training_relu_threshold_backward_2
        .type           triton_poi_fused__native_batch_norm_legit_no_training_relu_threshold_backward_2,@function
        .size           triton_poi_fused__native_batch_norm_legit_no_training_relu_threshold_backward_2,(.L_x_1 - triton_poi_fused__native_batch_norm_legit_no_training_relu_threshold_backward_2)
        .other          triton_poi_fused__native_batch_norm_legit_no_training_relu_threshold_backward_2,@"STO_CUDA_ENTRY STV_DEFAULT"
triton_poi_fused__native_batch_norm_legit_no_training_relu_threshold_backward_2:
.text.triton_poi_fused__native_batch_norm_legit_no_training_relu_threshold_backward_2:
[----:B------:R-:W0:Y:S01]  /*0000*/  LDC R1, c[0x0][0x28] ;  /* 0x00000a00ff017b82 */ /* 0x000e220000000800 */
[----:B------:R-:W1:Y:S07]  /*0010*/  S2R R16, SR_TID.X ;  /* 0x0000000000107919 */ /* 0x000e6e0000002100 */
[----:B------:R-:W2:Y:S01]  /*0020*/  LDC.64 R6, c[0x0][0x220] ;  /* 0x00008800ff067b82 */ /* 0x000ea20000000a00 */
[----:B------:R-:W-:Y:S01]  /*0030*/  IMAD.MOV.U32 R12, RZ, RZ, RZ ;  /* 0x000000ffff0c7224 */ /* 0x000fe200078e00ff */
[----:B------:R-:W-:Y:S01]  /*0040*/  ULDC.64 UR4, c[0x0][0x208] ;  /* 0x0000820000047ab9 */ /* 0x000fe20000000a00 */
[----:B------:R-:W3:Y:S05]  /*0050*/  S2R R13, SR_CTAID.X ;  /* 0x00000000000d7919 */ /* 0x000eea0000002500 */
[----:B------:R-:W4:Y:S08]  /*0060*/  LDC.64 R4, c[0x0][0x218] ;  /* 0x00008600ff047b82 */ /* 0x000f300000000a00 */
[----:B------:R-:W5:Y:S08]  /*0070*/  LDC.64 R8, c[0x0][0x228] ;  /* 0x00008a00ff087b82 */ /* 0x000f700000000a00 */
[----:B------:R-:W5:Y:S01]  /*0080*/  LDC.64 R10, c[0x0][0x230] ;  /* 0x00008c00ff0a7b82 */ /* 0x000f620000000a00 */
[----:B------:R-:W-:Y:S01]  /*0090*/  IMAD.MOV.U32 R17, RZ, RZ, RZ ;  /* 0x000000ffff117224 */ /* 0x000fe200078e00ff */
[----:B------:R-:W-:Y:S01]  /*00a0*/  ULDC.64 UR6, c[0x0][0x240] ;  /* 0x0000900000067ab9 */ /* 0x000fe20000000a00 */
[----:B-1----:R-:W-:-:S02]  /*00b0*/  LOP3.LUT R0, R16, 0xf, RZ, 0xc0, !PT ;  /* 0x0000000f10007812 */ /* 0x002fc400078ec0ff */
[----:B---3--:R-:W-:-:S03]  /*00c0*/  SHF.R.S32.HI R2, RZ, 0x1b, R13 ;  /* 0x0000001bff027819 */ /* 0x008fc6000001140d */
[----:B------:R-:W-:Y:S01]  /*00d0*/  IMAD R13, R13, 0x10, R0 ;  /* 0x000000100d0d7824 */ /* 0x000fe200078e0200 */
[----:B------:R-:W-:-:S04]  /*00e0*/  SGXT R0, R2, 0x1 ;  /* 0x000000010200781a */ /* 0x000fc80000000200 */
[----:B------:R-:W-:Y:S01]  /*00f0*/  ISETP.GE.AND P0, PT, R13, 0x10, PT ;  /* 0x000000100d00780c */ /* 0x000fe20003f06270 */
[----:B------:R-:W1:Y:S01]  /*0100*/  LDC.64 R2, c[0x0][0x210] ;  /* 0x00008400ff027b82 */ /* 0x000e620000000a00 */
[----:B------:R-:W-:-:S04]  /*0110*/  LEA.HI R0, R0, R13, RZ, 0x2 ;  /* 0x0000000d00007211 */ /* 0x000fc800078f10ff */
[----:B------:R-:W-:-:S05]  /*0120*/  LOP3.LUT R0, R0, 0xfffffffc, RZ, 0xc0, !PT ;  /* 0xfffffffc00007812 */ /* 0x000fca00078ec0ff */
[----:B------:R-:W-:-:S04]  /*0130*/  IMAD.IADD R15, R13, 0x1, -R0 ;  /* 0x000000010d0f7824 */ /* 0x000fc800078e0a00 */
[----:B--2---:R-:W-:-:S05]  /*0140*/  IMAD.WIDE R6, R15, 0x4, R6 ;  /* 0x000000040f067825 */ /* 0x004fca00078e0206 */
[----:B------:R5:W2:Y:S01]  /*0150*/  @!P0 LDG.E.EL R12, desc[UR4][R6.64] ;  /* 0x00000004060c8981 */ /* 0x000aa2000c2e1900 */
[----:B------:R-:W-:Y:S01]  /*0160*/  HFMA2.MMA R0, -RZ, RZ, 0, 0 ;  /* 0x00000000ff007435 */ /* 0x000fe200000001ff */
[----:B----4-:R-:W-:-:S04]  /*0170*/  IMAD.WIDE R4, R15, 0x4, R4 ;  /* 0x000000040f047825 */ /* 0x010fc800078e0204 */
[----:B-1----:R-:W-:Y:S01]  /*0180*/  IMAD.WIDE R2, R13, 0x4, R2 ;  /* 0x000000040d027825 */ /* 0x002fe200078e0202 */
[----:B------:R1:W3:Y:S03]  /*0190*/  @!P0 LDG.E.EL R17, desc[UR4][R4.64] ;  /* 0x0000000404118981 */ /* 0x0002e6000c2e1900 */
[C---:B-----5:R-:W-:Y:S01]  /*01a0*/  IMAD.WIDE R6, R15.reuse, 0x4, R8 ;  /* 0x000000040f067825 */ /* 0x060fe200078e0208 */
[----:B------:R4:W3:Y:S03]  /*01b0*/  @!P0 LDG.E R0, desc[UR4][R2.64] ;  /* 0x0000000402008981 */ /* 0x0008e6000c1e1900 */
[----:B0-----:R-:W-:Y:S01]  /*01c0*/  IMAD.WIDE R8, R15, 0x4, R10 ;  /* 0x000000040f087825 */ /* 0x001fe200078e020a */
[----:B------:R-:W-:-:S06]  /*01d0*/  CS2R R10, SRZ ;  /* 0x00000000000a7805 */ /* 0x000fcc000001ff00 */
[----:B------:R-:W5:Y:S01]  /*01e0*/  @!P0 LDG.E.EL R10, desc[UR4][R6.64] ;  /* 0x00000004060a8981 */ /* 0x000f62000c2e1900 */
[----:B-1----:R-:W-:Y:S01]  /*01f0*/  MOV R5, 0x3e800000 ;  /* 0x3e80000000057802 */ /* 0x002fe20000000f00 */
[----:B----4-:R-:W0:Y:S02]  /*0200*/  LDC.64 R2, c[0x0][0x238] ;  /* 0x00008e00ff027b82 */ /* 0x010e240000000a00 */
[----:B------:R-:W5:Y:S01]  /*0210*/  @!P0 LDG.E.EL R11, desc[UR4][R8.64] ;  /* 0x00000004080b8981 */ /* 0x000f62000c2e1900 */
[----:B0-----:R-:W-:-:S04]  /*0220*/  IMAD.WIDE R2, R13, 0x4, R2 ;  /* 0x000000040d027825 */ /* 0x001fc800078e0202 */
[----:B--2---:R-:W-:-:S04]  /*0230*/  FADD R12, R12, 9.9999997473787516356e-06 ;  /* 0x3727c5ac0c0c7421 */ /* 0x004fc80000000000 */
[----:B------:R-:W0:Y:S02]  /*0240*/  MUFU.SQRT R14, R12 ;  /* 0x0000000c000e7308 */ /* 0x000e240000002000 */
[C---:B0-----:R-:W-:Y:S02]  /*0250*/  FSETP.GT.AND P0, PT, R14.reuse, 8.50705917302346158658e+37, PT ;  /* 0x7e8000000e00780b */ /* 0x041fe40003f04000 */
[----:B------:R-:W-:-:S11]  /*0260*/  FSETP.GEU.AND P1, PT, R14, 1.175494350822287508e-38, PT ;  /* 0x008000000e00780b */ /* 0x000fd60003f2e000 */
[----:B------:R-:W-:-:S04]  /*0270*/  @P0 FMUL R14, R14, 0.25 ;  /* 0x3e8000000e0e0820 */ /* 0x000fc80000400000 */
[----:B------:R-:W-:-:S06]  /*0280*/  @!P1 FMUL R14, R14, 16777216 ;  /* 0x4b8000000e0e9820 */ /* 0x000fcc0000400000 */
[----:B------:R-:W0:Y:S01]  /*0290*/  MUFU.RCP R14, R14 ;  /* 0x0000000e000e7308 */ /* 0x000e220000001000 */
[----:B------:R-:W-:Y:S01]  /*02a0*/  FSEL R5, R5, 1, P0 ;  /* 0x3f80000005057808 */ /* 0x000fe20000000000 */
[----:B---3--:R-:W-:-:S04]  /*02b0*/  FADD R0, -R17, R0 ;  /* 0x0000000011007221 */ /* 0x008fc80000000100 */
[----:B------:R-:W-:Y:S01]  /*02c0*/  @!P1 FMUL R5, R5, 16777216 ;  /* 0x4b80000005059820 */ /* 0x000fe20000400000 */
[----:B------:R-:W-:-:S03]  /*02d0*/  LOP3.LUT P0, RZ, R16, 0x10, RZ, 0xc0, !PT ;  /* 0x0000001010ff7812 */ /* 0x000fc6000780c0ff */
[----:B0-----:R-:W-:-:S04]  /*02e0*/  FMUL R5, R14, R5 ;  /* 0x000000050e057220 */ /* 0x001fc80000400000 */
[----:B------:R-:W-:Y:S01]  /*02f0*/  FMUL R0, R0, R5 ;  /* 0x0000000500007220 */ /* 0x000fe20000400000 */
[----:B------:R-:W-:-:S03]  /*0300*/  ISETP.LT.AND P0, PT, R13, 0x10, !P0 ;  /* 0x000000100d00780c */ /* 0x000fc60004701270 */
[----:B-----5:R-:W-:-:S05]  /*0310*/  FFMA R0, R0, R10, R11 ;  /* 0x0000000a00007223 */ /* 0x020fca000000000b */
[----:B------:R-:W-:-:S04]  /*0320*/  FSETP.GEU.AND P1, PT, R0, RZ, PT ;  /* 0x000000ff0000720b */ /* 0x000fc80003f2e000 */
[----:B------:R-:W-:Y:S02]  /*0330*/  FSEL R7, R0, RZ, P1 ;  /* 0x000000ff00077208 */ /* 0x000fe40000800000 */
[----:B------:R-:W-:Y:S02]  /*0340*/  IADD3 R4, P1, R13, UR6, RZ ;  /* 0x000000060d047c10 */ /* 0x000fe4000ff3e0ff */
[----:B------:R-:W-:Y:S01]  /*0350*/  FSETP.GTU.AND P2, PT, R7, RZ, PT ;  /* 0x000000ff0700720b */ /* 0x000fe20003f4c000 */
[----:B------:R0:W-:Y:S01]  /*0360*/  @P0 STG.E desc[UR4][R2.64], R7 ;  /* 0x0000000702000986 */ /* 0x0001e2000c101904 */
[----:B------:R-:W-:Y:S02]  /*0370*/  LEA.HI.X.SX32 R5, R13, UR7, 0x1, P1 ;  /* 0x000000070d057c11 */ /* 0x000fe400088f0eff */
[----:B------:R-:W-:Y:S01]  /*0380*/  SEL R9, RZ, 0x1, P2 ;  /* 0x00000001ff097807 */ /* 0x000fe20001000000 */
[----:B0-----:R-:W-:Y:S08]  /*0390*/  @!P0 EXIT ;  /* 0x000000000000894d */ /* 0x001ff00003800000 */
[----:B------:R-:W-:Y:S01]  /*03a0*/  STG.E.U8 desc[UR4][R4.64], R9 ;  /* 0x0000000904007986 */ /* 0x000fe2000c101104 */
[----:B------:R-:W-:Y:S05]  /*03b0*/  EXIT ;  /* 0x000000000000794d */ /* 0x000fea0003800000 */
.L_x_0:
[----:B------:R-:W-:-:S00]  /*03c0*/  BRA `(.L_x_0) ;  /* 0xfffffffc00fc7947 */ /* 0x000fc0000383ffff */
[----:B------:R-:W-:-:S00]  /*03d0*/  NOP ;  /* 0x0000000000007918 */ /* 0x000fc00000000000 */
        /* <DEDUP_REMOVED lines=10> */
.L_x_1:


//--------------------- .nv.global.init           --------------------------
	.section	.nv.global.init,"aw",@progbits
.nv.global.init:
	.type		_$_str,@object
	.size		_$_str,(_$_str_$_2 - _$_str)
_$_str:
        /*0000*/ 	.byte	0x5f, 0x5f, 0x43, 0x55, 0x44, 0x41, 0x5f, 0x46, 0x54, 0x5a, 0x00
	.type		_$_str_$_2,@object
	.size		_$_str_$_2,(.L_1 - _$_str_$_2)
_$_str_$_2:
        /*000b*/ 	.byte	0x5f, 0x5f, 0x43, 0x55, 0x44, 0x41, 0x5f, 0x50, 0x52, 0x45, 0x43, 0x5f, 0x53, 0x51, 0x52, 0x54
        /*001b*/ 	.byte	0x00
.L_1:


//--------------------- .nv.constant0.triton_poi_fused__native_batch_norm_legit_no_training_relu_threshold_backward_2 --------------------------
	.section	.nv.constant0.triton_poi_fused__native_batch_norm_legit_no_training_relu_threshold_backward_2,"a",@progbits
	.sectionflags	@""
	.align	4
.nv.constant0.triton_poi_fused__native_batch_norm_legit_no_training_relu_threshold_backward_2:
	.zero		588
